//
// Generated by NVIDIA NVVM Compiler
//
// Compiler Build ID: CL-36424714
// Cuda compilation tools, release 13.0, V13.0.88
// Based on NVVM 20.0.0
//

.version 9.0
.target sm_100
.address_size 64

	// .globl	_Z9MatrixMulPfS_S_

.visible .entry _Z9MatrixMulPfS_S_(
	.param .u64 .ptr .align 1 _Z9MatrixMulPfS_S__param_0,
	.param .u64 .ptr .align 1 _Z9MatrixMulPfS_S__param_1,
	.param .u64 .ptr .align 1 _Z9MatrixMulPfS_S__param_2
)
{
	.reg .pred 	%p<2>;
	.reg .b32 	%r<23>;
	.reg .b32 	%f<16>;
	.reg .b64 	%rd<23>;

	ld.param.u64 	%rd6, [_Z9MatrixMulPfS_S__param_0];
	ld.param.u64 	%rd7, [_Z9MatrixMulPfS_S__param_1];
	ld.param.u64 	%rd8, [_Z9MatrixMulPfS_S__param_2];
	cvta.to.global.u64 	%rd1, %rd7;
	cvta.to.global.u64 	%rd9, %rd6;
	cvta.to.global.u64 	%rd10, %rd8;
	mov.u32 	%r7, %ctaid.x;
	shl.b32 	%r8, %r7, 1;
	mov.u32 	%r9, %tid.x;
	add.s32 	%r10, %r8, %r9;
	mov.u32 	%r11, %ctaid.y;
	shl.b32 	%r12, %r11, 1;
	mov.u32 	%r13, %tid.y;
	add.s32 	%r14, %r12, %r13;
	mul.lo.s32 	%r15, %r14, 100;
	add.s32 	%r16, %r15, %r10;
	mul.wide.u32 	%rd11, %r16, 4;
	add.s64 	%rd2, %rd10, %rd11;
	mov.b32 	%r17, 0;
	st.global.u32 	[%rd2], %r17;
	add.s32 	%r21, %r10, 200;
	mul.wide.u32 	%rd12, %r15, 4;
	add.s64 	%rd13, %rd12, %rd9;
	add.s64 	%rd22, %rd13, 8;
	mov.f32 	%f15, 0f00000000;
	mov.b32 	%r22, 200;
$L__BB0_1:
	ld.global.f32 	%f4, [%rd22+-8];
	add.s32 	%r18, %r21, -200;
	mul.wide.u32 	%rd14, %r18, 4;
	add.s64 	%rd15, %rd1, %rd14;
	ld.global.f32 	%f5, [%rd15];
	fma.rn.f32 	%f6, %f4, %f5, %f15;
	st.global.f32 	[%rd2], %f6;
	ld.global.f32 	%f7, [%rd22+-4];
	add.s32 	%r19, %r21, -100;
	mul.wide.u32 	%rd16, %r19, 4;
	add.s64 	%rd17, %rd1, %rd16;
	ld.global.f32 	%f8, [%rd17];
	fma.rn.f32 	%f9, %f7, %f8, %f6;
	st.global.f32 	[%rd2], %f9;
	ld.global.f32 	%f10, [%rd22];
	add.s32 	%r20, %r21, 100;
	mul.wide.u32 	%rd18, %r21, 4;
	add.s64 	%rd19, %rd1, %rd18;
	ld.global.f32 	%f11, [%rd19];
	fma.rn.f32 	%f12, %f10, %f11, %f9;
	st.global.f32 	[%rd2], %f12;
	ld.global.f32 	%f13, [%rd22+4];
	mul.wide.u32 	%rd20, %r20, 4;
	add.s64 	%rd21, %rd1, %rd20;
	ld.global.f32 	%f14, [%rd21];
	fma.rn.f32 	%f15, %f13, %f14, %f12;
	st.global.f32 	[%rd2], %f15;
	add.s32 	%r22, %r22, 400;
	add.s32 	%r21, %r21, 400;
	add.s64 	%rd22, %rd22, 16;
	setp.ne.s32 	%p1, %r22, 10200;
	@%p1 bra 	$L__BB0_1;
	ret;

}


// ===== COMPILED SASS (sm_100) =====

	.target	sm_100

	.elftype	@"ET_EXEC"


//--------------------- .note.nv.tkinfo           --------------------------
	.section	.note.nv.tkinfo,"",@"SHT_NOTE"
	.sectionflags	@"SHF_NOTE_NV_TKINFO"
	.tkinfo
        /*0018*/ 	.word	0x00000002
        /*0030*/ 	.string	""
        /*0030*/ 	.string	"ptxas"
        /*0030*/ 	.string	"Cuda compilation tools, release 13.0, V13.0.88"
        /*0030*/ 	.string	"Build cuda_13.0.r13.0/compiler.36424714_0"
        /*0030*/ 	.string	"-arch sm_100 -m 64 "



//--------------------- .note.nv.cuinfo           --------------------------
	.section	.note.nv.cuinfo,"",@"SHT_NOTE"
	.sectionflags	@"SHF_NOTE_NV_CUINFO"
        /*0018*/ 	.short	0x0002
        /*001a*/ 	.short	0x0064
        /*001c*/ 	.short	0x0082
	.zero		2


//--------------------- .nv.info                  --------------------------
	.section	.nv.info,"",@"SHT_CUDA_INFO"
	.align	4


	//----- nvinfo : EIATTR_REGCOUNT
	.align		4
        /*0000*/ 	.byte	0x04, 0x2f
        /*0002*/ 	.short	(.L_1 - .L_0)
	.align		4
.L_0:
        /*0004*/ 	.word	index@(_Z9MatrixMulPfS_S_)
        /*0008*/ 	.word	0x0000001a


	//----- nvinfo : EIATTR_FRAME_SIZE
	.align		4
.L_1:
        /*000c*/ 	.byte	0x04, 0x11
        /*000e*/ 	.short	(.L_3 - .L_2)
	.align		4
.L_2:
        /*0010*/ 	.word	index@(_Z9MatrixMulPfS_S_)
        /*0014*/ 	.word	0x00000000


	//----- nvinfo : EIATTR_MIN_STACK_SIZE
	.align		4
.L_3:
        /*0018*/ 	.byte	0x04, 0x12
        /*001a*/ 	.short	(.L_5 - .L_4)
	.align		4
.L_4:
        /*001c*/ 	.word	index@(_Z9MatrixMulPfS_S_)
        /*0020*/ 	.word	0x00000000
.L_5:


//--------------------- .nv.compat                --------------------------
	.section	.nv.compat,"",@"SHT_CUDA_COMPAT_INFO"
	.align	4
        /*0000*/ 	.byte	0x02, 0x09, 0x00, 0x00, 0x02, 0x02, 0x01, 0x00, 0x02, 0x05, 0x05, 0x00, 0x03, 0x07, 0x01, 0x01
        /*0010*/ 	.byte	0x02, 0x03, 0x00, 0x00, 0x02, 0x06, 0x01, 0x00, 0x04, 0x0b, 0x08, 0x00, 0x09, 0x00, 0x00, 0x00
        /*0020*/ 	.byte	0x00, 0x00, 0x00, 0x00


//--------------------- .nv.info._Z9MatrixMulPfS_S_ --------------------------
	.section	.nv.info._Z9MatrixMulPfS_S_,"",@"SHT_CUDA_INFO"
	.sectionflags	@""
	.align	4


	//----- nvinfo : EIATTR_CUDA_API_VERSION
	.align		4
        /*0000*/ 	.byte	0x04, 0x37
        /*0002*/ 	.short	(.L_7 - .L_6)
.L_6:
        /*0004*/ 	.word	0x00000082


	//----- nvinfo : EIATTR_KPARAM_INFO
	.align		4
.L_7:
        /*0008*/ 	.byte	0x04, 0x17
        /*000a*/ 	.short	(.L_9 - .L_8)
.L_8:
        /*000c*/ 	.word	0x00000000
        /*0010*/ 	.short	0x0002
        /*0012*/ 	.short	0x0010
        /*0014*/ 	.byte	0x00, 0xf5, 0x21, 0x00


	//----- nvinfo : EIATTR_KPARAM_INFO
	.align		4
.L_9:
        /*0018*/ 	.byte	0x04, 0x17
        /*001a*/ 	.short	(.L_11 - .L_10)
.L_10:
        /*001c*/ 	.word	0x00000000
        /*0020*/ 	.short	0x0001
        /*0022*/ 	.short	0x0008
        /*0024*/ 	.byte	0x00, 0xf5, 0x21, 0x00


	//----- nvinfo : EIATTR_KPARAM_INFO
	.align		4
.L_11:
        /*0028*/ 	.byte	0x04, 0x17
        /*002a*/ 	.short	(.L_13 - .L_12)
.L_12:
        /*002c*/ 	.word	0x00000000
        /*0030*/ 	.short	0x0000
        /*0032*/ 	.short	0x0000
        /*0034*/ 	.byte	0x00, 0xf5, 0x21, 0x00


	//----- nvinfo : EIATTR_SPARSE_MMA_MASK
	.align		4
.L_13:
        /*0038*/ 	.byte	0x03, 0x50
        /*003a*/ 	.short	0x0000


	//----- nvinfo : EIATTR_MAXREG_COUNT
	.align		4
        /*003c*/ 	.byte	0x03, 0x1b
        /*003e*/ 	.short	0x00ff


	//----- nvinfo : EIATTR_MERCURY_ISA_VERSION
	.align		4
        /*0040*/ 	.byte	0x03, 0x5f
        /*0042*/ 	.short	0x0101


	//----- nvinfo : EIATTR_VRC_CTA_INIT_COUNT
	.align		4
        /*0044*/ 	.byte	0x02, 0x4a
	.zero		1
	.zero		1


	//----- nvinfo : EIATTR_EXIT_INSTR_OFFSETS
	.align		4
        /*0048*/ 	.byte	0x04, 0x1c
        /*004a*/ 	.short	(.L_15 - .L_14)


	//   ....[0]....
.L_14:
        /*004c*/ 	.word	0x00000f20


	//----- nvinfo : EIATTR_CBANK_PARAM_SIZE
	.align		4
.L_15:
        /*0050*/ 	.byte	0x03, 0x19
        /*0052*/ 	.short	0x0018


	//----- nvinfo : EIATTR_PARAM_CBANK
	.align		4
        /*0054*/ 	.byte	0x04, 0x0a
        /*0056*/ 	.short	(.L_17 - .L_16)
	.align		4
.L_16:
        /*0058*/ 	.word	index@(.nv.constant0._Z9MatrixMulPfS_S_)
        /*005c*/ 	.short	0x0380
        /*005e*/ 	.short	0x0018


	//----- nvinfo : EIATTR_SW_WAR
	.align		4
.L_17:
        /*0060*/ 	.byte	0x04, 0x36
        /*0062*/ 	.short	(.L_19 - .L_18)
.L_18:
        /*0064*/ 	.word	0x00000008
.L_19:


//--------------------- .nv.callgraph             --------------------------
	.section	.nv.callgraph,"",@"SHT_CUDA_CALLGRAPH"
	.align	4
	.sectionentsize	8
	.align		4
        /*0000*/ 	.word	0x00000000
	.align		4
        /*0004*/ 	.word	0xffffffff
	.align		4
        /*0008*/ 	.word	0x00000000
	.align		4
        /*000c*/ 	.word	0xfffffffe
	.align		4
        /*0010*/ 	.word	0x00000000
	.align		4
        /*0014*/ 	.word	0xfffffffd
	.align		4
        /*0018*/ 	.word	0x00000000
	.align		4
        /*001c*/ 	.word	0xfffffffc


//--------------------- .text._Z9MatrixMulPfS_S_  --------------------------
	.section	.text._Z9MatrixMulPfS_S_,"ax",@progbits
	.align	128
        .global         _Z9MatrixMulPfS_S_
        .type           _Z9MatrixMulPfS_S_,@function
        .size           _Z9MatrixMulPfS_S_,(.L_x_2 - _Z9MatrixMulPfS_S_)
        .other          _Z9MatrixMulPfS_S_,@"STO_CUDA_ENTRY STV_DEFAULT"
_Z9MatrixMulPfS_S_:
.text._Z9MatrixMulPfS_S_:
[----:B------:R-:W-:Y:S01]  /*0000*/  LDC R1, c[0x0][0x37c] ;  /* 0x0000df00ff017b82 */ /* 0x000fe20000000800 */
[----:B------:R-:W0:Y:S07]  /*0010*/  S2R R0, SR_CTAID.Y ;  /* 0x0000000000007919 */ /* 0x000e2e0000002600 */
[----:B------:R-:W1:Y:S01]  /*0020*/  LDC.64 R4, c[0x0][0x390] ;  /* 0x0000e400ff047b82 */ /* 0x000e620000000a00 */
[----:B------:R-:W2:Y:S01]  /*0030*/  LDCU.64 UR6, c[0x0][0x358] ;  /* 0x00006b00ff0677ac */ /* 0x000ea20008000a00 */
[----:B------:R-:W0:Y:S01]  /*0040*/  S2R R11, SR_TID.Y ;  /* 0x00000000000b7919 */ /* 0x000e220000002200 */
[----:B------:R-:W3:Y:S05]  /*0050*/  S2R R7, SR_CTAID.X ;  /* 0x0000000000077919 */ /* 0x000eea0000002500 */
[----:B------:R-:W4:Y:S01]  /*0060*/  LDC.64 R2, c[0x0][0x388] ;  /* 0x0000e200ff027b82 */ /* 0x000f220000000a00 */
[----:B------:R-:W3:Y:S07]  /*0070*/  S2R R6, SR_TID.X ;  /* 0x0000000000067919 */ /* 0x000eee0000002100 */
[----:B------:R-:W5:Y:S01]  /*0080*/  LDC.64 R8, c[0x0][0x380] ;  /* 0x0000e000ff087b82 */ /* 0x000f620000000a00 */
[----:B0-----:R-:W-:-:S05]  /*0090*/  LEA R0, R0, R11, 0x1 ;  /* 0x0000000b00007211 */ /* 0x001fca00078e08ff */
[----:B------:R-:W-:Y:S01]  /*00a0*/  IMAD R0, R0, 0x64, RZ ;  /* 0x0000006400007824 */ /* 0x000fe200078e02ff */
[----:B---3--:R-:W-:-:S03]  /*00b0*/  LEA R7, R7, R6, 0x1 ;  /* 0x0000000607077211 */ /* 0x008fc600078e08ff */
[----:B-----5:R-:W-:Y:S01]  /*00c0*/  IMAD.WIDE.U32 R8, R0, 0x4, R8 ;  /* 0x0000000400087825 */ /* 0x020fe200078e0008 */
[----:B------:R-:W-:-:S05]  /*00d0*/  IADD3 R11, PT, PT, R7, R0, RZ ;  /* 0x00000000070b7210 */ /* 0x000fca0007ffe0ff */
[----:B-1----:R-:W-:-:S04]  /*00e0*/  IMAD.WIDE.U32 R4, R11, 0x4, R4 ;  /* 0x000000040b047825 */ /* 0x002fc800078e0004 */
[C---:B----4-:R-:W-:Y:S01]  /*00f0*/  IMAD.WIDE.U32 R10, R7.reuse, 0x4, R2 ;  /* 0x00000004070a7825 */ /* 0x050fe200078e0002 */
[----:B--2---:R0:W-:Y:S04]  /*0100*/  STG.E desc[UR6][R4.64], RZ ;  /* 0x000000ff04007986 */ /* 0x0041e8000c101906 */
[----:B------:R-:W2:Y:S04]  /*0110*/  LDG.E R0, desc[UR6][R8.64] ;  /* 0x0000000608007981 */ /* 0x000ea8000c1e1900 */
[----:B------:R-:W2:Y:S01]  /*0120*/  LDG.E R11, desc[UR6][R10.64] ;  /* 0x000000060a0b7981 */ /* 0x000ea2000c1e1900 */
[----:B------:R-:W-:-:S05]  /*0130*/  IADD3 R13, PT, PT, R7, 0x64, RZ ;  /* 0x00000064070d7810 */ /* 0x000fca0007ffe0ff */
[----:B------:R-:W-:-:S04]  /*0140*/  IMAD.WIDE.U32 R12, R13, 0x4, R2 ;  /* 0x000000040d0c7825 */ /* 0x000fc800078e0002 */
[----:B--2---:R-:W-:-:S05]  /*0150*/  FFMA R17, R0, R11, RZ ;  /* 0x0000000b00117223 */ /* 0x004fca00000000ff */
[----:B------:R0:W-:Y:S04]  /*0160*/  STG.E desc[UR6][R4.64], R17 ;  /* 0x0000001104007986 */ /* 0x0001e8000c101906 */
[----:B------:R-:W2:Y:S04]  /*0170*/  LDG.E R12, desc[UR6][R12.64] ;  /* 0x000000060c0c7981 */ /* 0x000ea8000c1e1900 */
[----:B------:R-:W2:Y:S01]  /*0180*/  LDG.E R0, desc[UR6][R8.64+0x4] ;  /* 0x0000040608007981 */ /* 0x000ea2000c1e1900 */
[----:B------:R-:W-:-:S05]  /*0190*/  IADD3 R15, PT, PT, R7, 0xc8, RZ ;  /* 0x000000c8070f7810 */ /* 0x000fca0007ffe0ff */
[----:B------:R-:W-:-:S04]  /*01a0*/  IMAD.WIDE.U32 R14, R15, 0x4, R2 ;  /* 0x000000040f0e7825 */ /* 0x000fc800078e0002 */
[----:B--2---:R-:W-:-:S05]  /*01b0*/  FFMA R19, R0, R12, R17 ;  /* 0x0000000c00137223 */ /* 0x004fca0000000011 */
        /* <DEDUP_REMOVED lines=9> */
[----:B------:R-:W-:Y:S01]  /*0250*/  IADD3 R7, PT, PT, R7, 0x258, RZ ;  /* 0x0000025807077810 */ /* 0x000fe20007ffe0ff */
[----:B------:R-:W-:Y:S01]  /*0260*/  UMOV UR4, 0x258 ;  /* 0x0000025800047882 */ /* 0x000fe20000000000 */
[----:B--2---:R-:W-:-:S05]  /*0270*/  FFMA R13, R0, R10, R21 ;  /* 0x0000000a000d7223 */ /* 0x004fca0000000015 */
[----:B------:R0:W-:Y:S01]  /*0280*/  STG.E desc[UR6][R4.64], R13 ;  /* 0x0000000d04007986 */ /* 0x0001e2000c101906 */
[----:B------:R-:W-:-:S04]  /*0290*/  IADD3 R0, P0, PT, R8, 0x18, RZ ;  /* 0x0000001808007810 */ /* 0x000fc80007f1e0ff */
[----:B------:R-:W-:-:S09]  /*02a0*/  IADD3.X R15, PT, PT, RZ, R9, RZ, P0, !PT ;  /* 0x00000009ff0f7210 */ /* 0x000fd200007fe4ff */
.L_x_0:
[----:B------:R-:W-:Y:S02]  /*02b0*/  IADD3 R11, PT, PT, R7, -0xc8, RZ ;  /* 0xffffff38070b7810 */ /* 0x000fe40007ffe0ff */
[----:B------:R-:W-:Y:S02]  /*02c0*/  MOV R8, R0 ;  /* 0x0000000000087202 */ /* 0x000fe40000000f00 */
[----:B------:R-:W-:Y:S01]  /*02d0*/  MOV R9, R15 ;  /* 0x0000000f00097202 */ /* 0x000fe20000000f00 */
[----:B------:R-:W-:-:S04]  /*02e0*/  IMAD.WIDE.U32 R10, R11, 0x4, R2 ;  /* 0x000000040b0a7825 */ /* 0x000fc800078e0002 */
[----:B------:R-:W0:Y:S04]  /*02f0*/  LDG.E R0, desc[UR6][R8.64+-0x8] ;  /* 0xfffff80608007981 */ /* 0x000e28000c1e1900 */
[----:B------:R-:W0:Y:S01]  /*0300*/  LDG.E R10, desc[UR6][R10.64] ;  /* 0x000000060a0a7981 */ /* 0x000e22000c1e1900 */
[----:B------:R-:W-:Y:S01]  /*0310*/  IADD3 R15, PT, PT, R7, -0x64, RZ ;  /* 0xffffff9c070f7810 */ /* 0x000fe20007ffe0ff */
[----:B0-2---:R-:W-:-:S04]  /*0320*/  FFMA R17, R0, R10, R13 ;  /* 0x0000000a00117223 */ /* 0x005fc8000000000d */
[--C-:B------:R-:W-:Y:S01]  /*0330*/  IMAD.WIDE.U32 R12, R15, 0x4, R2.reuse ;  /* 0x000000040f0c7825 */ /* 0x100fe200078e0002 */
[----:B------:R0:W-:Y:S05]  /*0340*/  STG.E desc[UR6][R4.64], R17 ;  /* 0x0000001104007986 */ /* 0x0001ea000c101906 */
[----:B------:R-:W2:Y:S04]  /*0350*/  LDG.E R12, desc[UR6][R12.64] ;  /* 0x000000060c0c7981 */ /* 0x000ea8000c1e1900 */
[----:B------:R-:W2:Y:S01]  /*0360*/  LDG.E R0, desc[UR6][R8.64+-0x4] ;  /* 0xfffffc0608007981 */ /* 0x000ea2000c1e1900 */
        /* <DEDUP_REMOVED lines=9> */
[----:B------:R-:W0:Y:S04]  /*0400*/  LDG.E R10, desc[UR6][R10.64] ;  /* 0x000000060a0a7981 */ /* 0x000e28000c1e1900 */
[----:B------:R-:W0:Y:S01]  /*0410*/  LDG.E R0, desc[UR6][R8.64+0x4] ;  /* 0x0000040608007981 */ /* 0x000e22000c1e1900 */
[----:B------:R-:W-:-:S05]  /*0420*/  IADD3 R13, PT, PT, R7, 0xc8, RZ ;  /* 0x000000c8070d7810 */ /* 0x000fca0007ffe0ff */
[----:B------:R-:W-:-:S04]  /*0430*/  IMAD.WIDE.U32 R12, R13, 0x4, R2 ;  /* 0x000000040d0c7825 */ /* 0x000fc800078e0002 */
[----:B0-----:R-:W-:-:S05]  /*0440*/  FFMA R17, R0, R10, R21 ;  /* 0x0000000a00117223 */ /* 0x001fca0000000015 */
[----:B------:R0:W-:Y:S04]  /*0450*/  STG.E desc[UR6][R4.64], R17 ;  /* 0x0000001104007986 */ /* 0x0001e8000c101906 */
[----:B------:R-:W1:Y:S04]  /*0460*/  LDG.E R12, desc[UR6][R12.64] ;  /* 0x000000060c0c7981 */ /* 0x000e68000c1e1900 */
[----:B------:R-:W1:Y:S01]  /*0470*/  LDG.E R0, desc[UR6][R8.64+0x8] ;  /* 0x0000080608007981 */ /* 0x000e62000c1e1900 */
[----:B------:R-:W-:-:S05]  /*0480*/  IADD3 R15, PT, PT, R7, 0x12c, RZ ;  /* 0x0000012c070f7810 */ /* 0x000fca0007ffe0ff */
[----:B------:R-:W-:-:S04]  /*0490*/  IMAD.WIDE.U32 R14, R15, 0x4, R2 ;  /* 0x000000040f0e7825 */ /* 0x000fc800078e0002 */
[----:B-1----:R-:W-:-:S05]  /*04a0*/  FFMA R19, R0, R12, R17 ;  /* 0x0000000c00137223 */ /* 0x002fca0000000011 */
        /* <DEDUP_REMOVED lines=114> */
[----:B------:R-:W-:Y:S04]  /*0bd0*/  STG.E desc[UR6][R4.64], R21 ;  /* 0x0000001504007986 */ /* 0x000fe8000c101906 */
        /* <DEDUP_REMOVED lines=15> */
[----:B0-----:R-:W-:-:S04]  /*0cd0*/  IMAD.WIDE.U32 R16, R11, 0x4, R2 ;  /* 0x000000040b107825 */ /* 0x001fc800078e0002 */
        /* <DEDUP_REMOVED lines=8> */
[----:B------:R-:W1:Y:S04]  /*0d60*/  LDG.E R11, desc[UR6][R10.64] ;  /* 0x000000060a0b7981 */ /* 0x000e68000c1e1900 */
[----:B------:R-:W1:Y:S01]  /*0d70*/  LDG.E R0, desc[UR6][R8.64+0x68] ;  /* 0x0000680608007981 */ /* 0x000e62000c1e1900 */
[----:B------:R-:W-:-:S05]  /*0d80*/  IADD3 R13, PT, PT, R7, 0xa8c, RZ ;  /* 0x00000a8c070d7810 */ /* 0x000fca0007ffe0ff */
[----:B------:R-:W-:-:S04]  /*0d90*/  IMAD.WIDE.U32 R12, R13, 0x4, R2 ;  /* 0x000000040d0c7825 */ /* 0x000fc800078e0002 */
[----:B-1----:R-:W-:-:S05]  /*0da0*/  FFMA R19, R0, R11, R23 ;  /* 0x0000000b00137223 */ /* 0x002fca0000000017 */
[----:B------:R2:W-:Y:S04]  /*0db0*/  STG.E desc[UR6][R4.64], R19 ;  /* 0x0000001304007986 */ /* 0x0005e8000c101906 */
[----:B------:R-:W3:Y:S04]  /*0dc0*/  LDG.E R12, desc[UR6][R12.64] ;  /* 0x000000060c0c7981 */ /* 0x000ee8000c1e1900 */
[----:B------:R-:W3:Y:S01]  /*0dd0*/  LDG.E R0, desc[UR6][R8.64+0x6c] ;  /* 0x00006c0608007981 */ /* 0x000ee2000c1e1900 */
[----:B------:R-:W-:-:S05]  /*0de0*/  IADD3 R15, PT, PT, R7, 0xaf0, RZ ;  /* 0x00000af0070f7810 */ /* 0x000fca0007ffe0ff */
[----:B------:R-:W-:-:S04]  /*0df0*/  IMAD.WIDE.U32 R14, R15, 0x4, R2 ;  /* 0x000000040f0e7825 */ /* 0x000fc800078e0002 */
[----:B---3--:R-:W-:-:S05]  /*0e00*/  FFMA R17, R0, R12, R19 ;  /* 0x0000000c00117223 */ /* 0x008fca0000000013 */
[----:B------:R2:W-:Y:S04]  /*0e10*/  STG.E desc[UR6][R4.64], R17 ;  /* 0x0000001104007986 */ /* 0x0005e8000c101906 */
[----:B------:R-:W0:Y:S04]  /*0e20*/  LDG.E R14, desc[UR6][R14.64] ;  /* 0x000000060e0e7981 */ /* 0x000e28000c1e1900 */
[----:B------:R-:W0:Y:S01]  /*0e30*/  LDG.E R0, desc[UR6][R8.64+0x70] ;  /* 0x0000700608007981 */ /* 0x000e22000c1e1900 */
[----:B------:R-:W-:-:S05]  /*0e40*/  IADD3 R11, PT, PT, R7, 0xb54, RZ ;  /* 0x00000b54070b7810 */ /* 0x000fca0007ffe0ff */
[----:B------:R-:W-:-:S04]  /*0e50*/  IMAD.WIDE.U32 R10, R11, 0x4, R2 ;  /* 0x000000040b0a7825 */ /* 0x000fc800078e0002 */
[----:B0-----:R-:W-:-:S05]  /*0e60*/  FFMA R21, R0, R14, R17 ;  /* 0x0000000e00157223 */ /* 0x001fca0000000011 */
[----:B------:R2:W-:Y:S04]  /*0e70*/  STG.E desc[UR6][R4.64], R21 ;  /* 0x0000001504007986 */ /* 0x0005e8000c101906 */
[----:B------:R-:W3:Y:S04]  /*0e80*/  LDG.E R10, desc[UR6][R10.64] ;  /* 0x000000060a0a7981 */ /* 0x000ee8000c1e1900 */
[----:B------:R-:W3:Y:S01]  /*0e90*/  LDG.E R0, desc[UR6][R8.64+0x74] ;  /* 0x0000740608007981 */ /* 0x000ee2000c1e1900 */
[----:B------:R-:W-:Y:S01]  /*0ea0*/  UIADD3 UR4, UPT, UPT, UR4, 0xc80, URZ ;  /* 0x00000c8004047890 */ /* 0x000fe2000fffe0ff */
[----:B------:R-:W-:-:S03]  /*0eb0*/  IADD3 R7, PT, PT, R7, 0xc80, RZ ;  /* 0x00000c8007077810 */ /* 0x000fc60007ffe0ff */
[----:B------:R-:W-:Y:S01]  /*0ec0*/  UISETP.NE.AND UP0, UPT, UR4, 0x27d8, UPT ;  /* 0x000027d80400788c */ /* 0x000fe2000bf05270 */
[----:B---3--:R-:W-:Y:S01]  /*0ed0*/  FFMA R13, R0, R10, R21 ;  /* 0x0000000a000d7223 */ /* 0x008fe20000000015 */
[----:B------:R-:W-:-:S04]  /*0ee0*/  IADD3 R0, P0, PT, R8, 0x80, RZ ;  /* 0x0000008008007810 */ /* 0x000fc80007f1e0ff */
[----:B------:R2:W-:Y:S01]  /*0ef0*/  STG.E desc[UR6][R4.64], R13 ;  /* 0x0000000d04007986 */ /* 0x0005e2000c101906 */
[----:B------:R-:W-:Y:S02]  /*0f00*/  IADD3.X R15, PT, PT, RZ, R9, RZ, P0, !PT ;  /* 0x00000009ff0f7210 */ /* 0x000fe400007fe4ff */
[----:B------:R-:W-:Y:S06]  /*0f10*/  BRA.U UP0, `(.L_x_0) ;  /* 0xfffffff100e47547 */ /* 0x000fec000b83ffff */
[----:B------:R-:W-:Y:S05]  /*0f20*/  EXIT ;  /* 0x000000000000794d */ /* 0x000fea0003800000 */
.L_x_1:
[----:B------:R-:W-:-:S00]  /*0f30*/  BRA `(.L_x_1) ;  /* 0xfffffffc00fc7947 */ /* 0x000fc0000383ffff */
[----:B------:R-:W-:-:S00]  /*0f40*/  NOP ;  /* 0x0000000000007918 */ /* 0x000fc00000000000 */
        /* <DEDUP_REMOVED lines=11> */
.L_x_2:


//--------------------- .nv.shared.reserved.0     --------------------------
	.section	.nv.shared.reserved.0,"aw",@nobits
	.weak		__nv_reservedSMEM_offset_0_alias
	.size		__nv_reservedSMEM_offset_0_alias, 0, 64
	.other		__nv_reservedSMEM_offset_0_alias,@"STO_CUDA_RESERVED_SHARED STV_DEFAULT"
__nv_reservedSMEM_offset_0_alias:
	.zero		0
	.zero		64


//--------------------- .nv.constant0._Z9MatrixMulPfS_S_ --------------------------
	.section	.nv.constant0._Z9MatrixMulPfS_S_,"a",@progbits
	.sectionflags	@""
	.align	4
.nv.constant0._Z9MatrixMulPfS_S_:
	.zero		920


//--------------------- SYMBOLS --------------------------

	.type		.nv.reservedSmem.offset0,@object
	.size		.nv.reservedSmem.offset0,0x4
